//
// Generated by NVIDIA NVVM Compiler
//
// Compiler Build ID: CL-36424714
// Cuda compilation tools, release 13.0, V13.0.88
// Based on NVVM 20.0.0
//

.version 9.0
.target sm_100
.address_size 64

	// .globl	_Z29step_1_Brent_Kung_scan_kernelPfS_i
// _ZZ29step_1_Brent_Kung_scan_kernelPfS_iE2XY has been demoted
// _ZZ30step_2_Kogge_Stone_scan_kernelPfiE3Sds has been demoted
// _ZZ18step_3_distributesPfiE6preSum has been demoted

.visible .entry _Z29step_1_Brent_Kung_scan_kernelPfS_i(
	.param .u64 .ptr .align 1 _Z29step_1_Brent_Kung_scan_kernelPfS_i_param_0,
	.param .u64 .ptr .align 1 _Z29step_1_Brent_Kung_scan_kernelPfS_i_param_1,
	.param .u32 _Z29step_1_Brent_Kung_scan_kernelPfS_i_param_2
)
{
	.reg .pred 	%p<12>;
	.reg .b32 	%r<38>;
	.reg .b32 	%f<23>;
	.reg .b64 	%rd<13>;
	// demoted variable
	.shared .align 4 .b8 _ZZ29step_1_Brent_Kung_scan_kernelPfS_iE2XY[256];
	ld.param.u64 	%rd3, [_Z29step_1_Brent_Kung_scan_kernelPfS_i_param_0];
	ld.param.u64 	%rd4, [_Z29step_1_Brent_Kung_scan_kernelPfS_i_param_1];
	ld.param.u32 	%r11, [_Z29step_1_Brent_Kung_scan_kernelPfS_i_param_2];
	cvta.to.global.u64 	%rd1, %rd4;
	cvta.to.global.u64 	%rd2, %rd3;
	mov.u32 	%r12, %ctaid.x;
	mov.u32 	%r1, %ntid.x;
	mul.lo.s32 	%r13, %r12, %r1;
	shl.b32 	%r14, %r13, 1;
	mov.u32 	%r2, %tid.x;
	add.s32 	%r3, %r14, %r2;
	setp.ge.s32 	%p1, %r3, %r11;
	shl.b32 	%r15, %r2, 2;
	mov.u32 	%r16, _ZZ29step_1_Brent_Kung_scan_kernelPfS_iE2XY;
	add.s32 	%r4, %r16, %r15;
	@%p1 bra 	$L__BB0_2;
	mul.wide.s32 	%rd5, %r3, 4;
	add.s64 	%rd6, %rd2, %rd5;
	ld.global.f32 	%f1, [%rd6];
	st.shared.f32 	[%r4], %f1;
$L__BB0_2:
	add.s32 	%r5, %r3, %r1;
	setp.ge.u32 	%p2, %r5, %r11;
	shl.b32 	%r17, %r1, 2;
	add.s32 	%r6, %r4, %r17;
	@%p2 bra 	$L__BB0_4;
	mul.wide.u32 	%rd7, %r5, 4;
	add.s64 	%rd8, %rd2, %rd7;
	ld.global.f32 	%f2, [%rd8];
	st.shared.f32 	[%r6], %f2;
$L__BB0_4:
	shl.b32 	%r19, %r2, 1;
	add.s32 	%r7, %r19, 2;
	mov.b32 	%r37, 1;
$L__BB0_5:
	bar.sync 	0;
	mul.lo.s32 	%r9, %r37, %r7;
	setp.gt.u32 	%p3, %r9, 64;
	@%p3 bra 	$L__BB0_7;
	sub.s32 	%r20, %r9, %r37;
	shl.b32 	%r21, %r20, 2;
	add.s32 	%r23, %r16, %r21;
	ld.shared.f32 	%f3, [%r23+-4];
	shl.b32 	%r24, %r37, 2;
	add.s32 	%r25, %r23, %r24;
	ld.shared.f32 	%f4, [%r25+-4];
	add.f32 	%f5, %f3, %f4;
	st.shared.f32 	[%r25+-4], %f5;
$L__BB0_7:
	shl.b32 	%r37, %r37, 1;
	setp.le.u32 	%p4, %r37, %r1;
	@%p4 bra 	$L__BB0_5;
	bar.sync 	0;
	setp.ne.s32 	%p5, %r2, 0;
	@%p5 bra 	$L__BB0_10;
	ld.shared.f32 	%f6, [_ZZ29step_1_Brent_Kung_scan_kernelPfS_iE2XY+124];
	ld.shared.f32 	%f7, [_ZZ29step_1_Brent_Kung_scan_kernelPfS_iE2XY+188];
	add.f32 	%f8, %f6, %f7;
	st.shared.f32 	[_ZZ29step_1_Brent_Kung_scan_kernelPfS_iE2XY+188], %f8;
$L__BB0_10:
	bar.sync 	0;
	setp.gt.u32 	%p6, %r2, 2;
	@%p6 bra 	$L__BB0_12;
	shl.b32 	%r26, %r7, 5;
	add.s32 	%r28, %r16, %r26;
	ld.shared.f32 	%f9, [%r28+-4];
	ld.shared.f32 	%f10, [%r28+28];
	add.f32 	%f11, %f9, %f10;
	st.shared.f32 	[%r28+28], %f11;
$L__BB0_12:
	bar.sync 	0;
	setp.gt.u32 	%p7, %r2, 6;
	@%p7 bra 	$L__BB0_14;
	shl.b32 	%r29, %r7, 4;
	add.s32 	%r31, %r16, %r29;
	ld.shared.f32 	%f12, [%r31+-4];
	ld.shared.f32 	%f13, [%r31+12];
	add.f32 	%f14, %f12, %f13;
	st.shared.f32 	[%r31+12], %f14;
$L__BB0_14:
	bar.sync 	0;
	setp.gt.u32 	%p8, %r2, 14;
	@%p8 bra 	$L__BB0_16;
	shl.b32 	%r32, %r7, 3;
	add.s32 	%r34, %r16, %r32;
	ld.shared.f32 	%f15, [%r34+-4];
	ld.shared.f32 	%f16, [%r34+4];
	add.f32 	%f17, %f15, %f16;
	st.shared.f32 	[%r34+4], %f17;
$L__BB0_16:
	bar.sync 	0;
	setp.gt.u32 	%p9, %r2, 30;
	@%p9 bra 	$L__BB0_18;
	add.s32 	%r36, %r4, %r15;
	ld.shared.f32 	%f18, [%r36+4];
	ld.shared.f32 	%f19, [%r36+8];
	add.f32 	%f20, %f18, %f19;
	st.shared.f32 	[%r36+8], %f20;
$L__BB0_18:
	setp.ge.s32 	%p10, %r3, %r11;
	bar.sync 	0;
	@%p10 bra 	$L__BB0_20;
	ld.shared.f32 	%f21, [%r4];
	mul.wide.s32 	%rd9, %r3, 4;
	add.s64 	%rd10, %rd1, %rd9;
	st.global.f32 	[%rd10], %f21;
$L__BB0_20:
	setp.ge.u32 	%p11, %r5, %r11;
	@%p11 bra 	$L__BB0_22;
	ld.shared.f32 	%f22, [%r6];
	mul.wide.u32 	%rd11, %r5, 4;
	add.s64 	%rd12, %rd1, %rd11;
	st.global.f32 	[%rd12], %f22;
$L__BB0_22:
	ret;

}
	// .globl	_Z30step_2_Kogge_Stone_scan_kernelPfi
.visible .entry _Z30step_2_Kogge_Stone_scan_kernelPfi(
	.param .u64 .ptr .align 1 _Z30step_2_Kogge_Stone_scan_kernelPfi_param_0,
	.param .u32 _Z30step_2_Kogge_Stone_scan_kernelPfi_param_1
)
{
	.reg .pred 	%p<5>;
	.reg .b32 	%r<17>;
	.reg .b32 	%f<6>;
	.reg .b64 	%rd<5>;
	// demoted variable
	.shared .align 4 .b8 _ZZ30step_2_Kogge_Stone_scan_kernelPfiE3Sds[316];
	ld.param.u64 	%rd2, [_Z30step_2_Kogge_Stone_scan_kernelPfi_param_0];
	ld.param.u32 	%r6, [_Z30step_2_Kogge_Stone_scan_kernelPfi_param_1];
	cvta.to.global.u64 	%rd3, %rd2;
	mov.u32 	%r1, %tid.x;
	shl.b32 	%r7, %r1, 6;
	or.b32  	%r8, %r7, 63;
	setp.ge.s32 	%p1, %r8, %r6;
	mul.wide.u32 	%rd4, %r7, 4;
	add.s64 	%rd1, %rd3, %rd4;
	shl.b32 	%r9, %r1, 2;
	mov.u32 	%r10, _ZZ30step_2_Kogge_Stone_scan_kernelPfiE3Sds;
	add.s32 	%r2, %r10, %r9;
	@%p1 bra 	$L__BB1_2;
	ld.global.f32 	%f1, [%rd1+252];
	st.shared.f32 	[%r2], %f1;
$L__BB1_2:
	mov.u32 	%r3, %ntid.x;
	setp.lt.u32 	%p2, %r3, 2;
	@%p2 bra 	$L__BB1_7;
	mov.b32 	%r16, 1;
$L__BB1_4:
	bar.sync 	0;
	setp.lt.u32 	%p3, %r1, %r16;
	@%p3 bra 	$L__BB1_6;
	sub.s32 	%r12, %r1, %r16;
	shl.b32 	%r13, %r12, 2;
	add.s32 	%r15, %r10, %r13;
	ld.shared.f32 	%f2, [%r15];
	ld.shared.f32 	%f3, [%r2];
	add.f32 	%f4, %f2, %f3;
	st.shared.f32 	[%r2], %f4;
$L__BB1_6:
	shl.b32 	%r16, %r16, 1;
	setp.lt.u32 	%p4, %r16, %r3;
	@%p4 bra 	$L__BB1_4;
$L__BB1_7:
	ld.shared.f32 	%f5, [%r2];
	st.global.f32 	[%rd1+252], %f5;
	ret;

}
	// .globl	_Z18step_3_distributesPfi
.visible .entry _Z18step_3_distributesPfi(
	.param .u64 .ptr .align 1 _Z18step_3_distributesPfi_param_0,
	.param .u32 _Z18step_3_distributesPfi_param_1
)
{
	.reg .pred 	%p<9>;
	.reg .b32 	%r<14>;
	.reg .b32 	%f<8>;
	.reg .b64 	%rd<9>;
	// demoted variable
	.shared .align 4 .f32 _ZZ18step_3_distributesPfiE6preSum;
	ld.param.u64 	%rd2, [_Z18step_3_distributesPfi_param_0];
	ld.param.u32 	%r8, [_Z18step_3_distributesPfi_param_1];
	cvta.to.global.u64 	%rd1, %rd2;
	mov.u32 	%r1, %ctaid.x;
	shl.b32 	%r2, %r1, 6;
	add.s32 	%r3, %r2, -1;
	mov.u32 	%r4, %tid.x;
	setp.ne.s32 	%p1, %r4, 0;
	@%p1 bra 	$L__BB2_3;
	add.s32 	%r9, %r2, -64;
	mov.b32 	%r10, 0;
	st.shared.u32 	[_ZZ18step_3_distributesPfiE6preSum], %r10;
	setp.lt.s32 	%p2, %r9, -63;
	setp.ge.s32 	%p3, %r3, %r8;
	or.pred  	%p4, %p2, %p3;
	@%p4 bra 	$L__BB2_3;
	mul.wide.s32 	%rd3, %r3, 4;
	add.s64 	%rd4, %rd1, %rd3;
	ld.global.f32 	%f1, [%rd4];
	st.shared.f32 	[_ZZ18step_3_distributesPfiE6preSum], %f1;
$L__BB2_3:
	bar.sync 	0;
	mov.u32 	%r5, %ntid.x;
	mul.lo.s32 	%r11, %r1, %r5;
	shl.b32 	%r12, %r11, 1;
	add.s32 	%r6, %r12, %r4;
	setp.ge.s32 	%p5, %r6, %r8;
	@%p5 bra 	$L__BB2_5;
	ld.shared.f32 	%f2, [_ZZ18step_3_distributesPfiE6preSum];
	mul.wide.s32 	%rd5, %r6, 4;
	add.s64 	%rd6, %rd1, %rd5;
	ld.global.f32 	%f3, [%rd6];
	add.f32 	%f4, %f2, %f3;
	st.global.f32 	[%rd6], %f4;
$L__BB2_5:
	add.s32 	%r7, %r6, %r5;
	setp.ge.u32 	%p6, %r7, %r8;
	add.s32 	%r13, %r2, 63;
	setp.eq.s32 	%p7, %r7, %r13;
	or.pred  	%p8, %p6, %p7;
	@%p8 bra 	$L__BB2_7;
	ld.shared.f32 	%f5, [_ZZ18step_3_distributesPfiE6preSum];
	mul.wide.u32 	%rd7, %r7, 4;
	add.s64 	%rd8, %rd1, %rd7;
	ld.global.f32 	%f6, [%rd8];
	add.f32 	%f7, %f5, %f6;
	st.global.f32 	[%rd8], %f7;
$L__BB2_7:
	ret;

}


// ===== COMPILED SASS (sm_100) =====

	.target	sm_100

	.elftype	@"ET_EXEC"


//--------------------- .note.nv.tkinfo           --------------------------
	.section	.note.nv.tkinfo,"",@"SHT_NOTE"
	.sectionflags	@"SHF_NOTE_NV_TKINFO"
	.tkinfo
        /*0018*/ 	.word	0x00000002
        /*0030*/ 	.string	""
        /*0030*/ 	.string	"ptxas"
        /*0030*/ 	.string	"Cuda compilation tools, release 13.0, V13.0.88"
        /*0030*/ 	.string	"Build cuda_13.0.r13.0/compiler.36424714_0"
        /*0030*/ 	.string	"-arch sm_100 -m 64 "



//--------------------- .note.nv.cuinfo           --------------------------
	.section	.note.nv.cuinfo,"",@"SHT_NOTE"
	.sectionflags	@"SHF_NOTE_NV_CUINFO"
        /*0018*/ 	.short	0x0002
        /*001a*/ 	.short	0x0064
        /*001c*/ 	.short	0x0082
	.zero		2


//--------------------- .nv.info                  --------------------------
	.section	.nv.info,"",@"SHT_CUDA_INFO"
	.align	4


	//----- nvinfo : EIATTR_REGCOUNT
	.align		4
        /*0000*/ 	.byte	0x04, 0x2f
        /*0002*/ 	.short	(.L_1 - .L_0)
	.align		4
.L_0:
        /*0004*/ 	.word	index@(_Z29step_1_Brent_Kung_scan_kernelPfS_i)
        /*0008*/ 	.word	0x00000012


	//----- nvinfo : EIATTR_FRAME_SIZE
	.align		4
.L_1:
        /*000c*/ 	.byte	0x04, 0x11
        /*000e*/ 	.short	(.L_3 - .L_2)
	.align		4
.L_2:
        /*0010*/ 	.word	index@(_Z29step_1_Brent_Kung_scan_kernelPfS_i)
        /*0014*/ 	.word	0x00000000


	//----- nvinfo : EIATTR_REGCOUNT
	.align		4
.L_3:
        /*0018*/ 	.byte	0x04, 0x2f
        /*001a*/ 	.short	(.L_5 - .L_4)
	.align		4
.L_4:
        /*001c*/ 	.word	index@(_Z30step_2_Kogge_Stone_scan_kernelPfi)
        /*0020*/ 	.word	0x00000009


	//----- nvinfo : EIATTR_FRAME_SIZE
	.align		4
.L_5:
        /*0024*/ 	.byte	0x04, 0x11
        /*0026*/ 	.short	(.L_7 - .L_6)
	.align		4
.L_6:
        /*0028*/ 	.word	index@(_Z30step_2_Kogge_Stone_scan_kernelPfi)
        /*002c*/ 	.word	0x00000000


	//----- nvinfo : EIATTR_REGCOUNT
	.align		4
.L_7:
        /*0030*/ 	.byte	0x04, 0x2f
        /*0032*/ 	.short	(.L_9 - .L_8)
	.align		4
.L_8:
        /*0034*/ 	.word	index@(_Z18step_3_distributesPfi)
        /*0038*/ 	.word	0x0000000c


	//----- nvinfo : EIATTR_FRAME_SIZE
	.align		4
.L_9:
        /*003c*/ 	.byte	0x04, 0x11
        /*003e*/ 	.short	(.L_11 - .L_10)
	.align		4
.L_10:
        /*0040*/ 	.word	index@(_Z18step_3_distributesPfi)
        /*0044*/ 	.word	0x00000000


	//----- nvinfo : EIATTR_MIN_STACK_SIZE
	.align		4
.L_11:
        /*0048*/ 	.byte	0x04, 0x12
        /*004a*/ 	.short	(.L_13 - .L_12)
	.align		4
.L_12:
        /*004c*/ 	.word	index@(_Z18step_3_distributesPfi)
        /*0050*/ 	.word	0x00000000


	//----- nvinfo : EIATTR_MIN_STACK_SIZE
	.align		4
.L_13:
        /*0054*/ 	.byte	0x04, 0x12
        /*0056*/ 	.short	(.L_15 - .L_14)
	.align		4
.L_14:
        /*0058*/ 	.word	index@(_Z30step_2_Kogge_Stone_scan_kernelPfi)
        /*005c*/ 	.word	0x00000000


	//----- nvinfo : EIATTR_MIN_STACK_SIZE
	.align		4
.L_15:
        /*0060*/ 	.byte	0x04, 0x12
        /*0062*/ 	.short	(.L_17 - .L_16)
	.align		4
.L_16:
        /*0064*/ 	.word	index@(_Z29step_1_Brent_Kung_scan_kernelPfS_i)
        /*0068*/ 	.word	0x00000000
.L_17:


//--------------------- .nv.compat                --------------------------
	.section	.nv.compat,"",@"SHT_CUDA_COMPAT_INFO"
	.align	4
        /*0000*/ 	.byte	0x02, 0x09, 0x00, 0x00, 0x02, 0x02, 0x01, 0x00, 0x02, 0x05, 0x05, 0x00, 0x03, 0x07, 0x01, 0x01
        /*0010*/ 	.byte	0x02, 0x03, 0x00, 0x00, 0x02, 0x06, 0x01, 0x00, 0x04, 0x0b, 0x08, 0x00, 0x09, 0x00, 0x00, 0x00
        /*0020*/ 	.byte	0x00, 0x00, 0x00, 0x00


//--------------------- .nv.info._Z18step_3_distributesPfi --------------------------
	.section	.nv.info._Z18step_3_distributesPfi,"",@"SHT_CUDA_INFO"
	.sectionflags	@""
	.align	4


	//----- nvinfo : EIATTR_CUDA_API_VERSION
	.align		4
        /*0000*/ 	.byte	0x04, 0x37
        /*0002*/ 	.short	(.L_19 - .L_18)
.L_18:
        /*0004*/ 	.word	0x00000082


	//----- nvinfo : EIATTR_KPARAM_INFO
	.align		4
.L_19:
        /*0008*/ 	.byte	0x04, 0x17
        /*000a*/ 	.short	(.L_21 - .L_20)
.L_20:
        /*000c*/ 	.word	0x00000000
        /*0010*/ 	.short	0x0001
        /*0012*/ 	.short	0x0008
        /*0014*/ 	.byte	0x00, 0xf0, 0x11, 0x00


	//----- nvinfo : EIATTR_KPARAM_INFO
	.align		4
.L_21:
        /*0018*/ 	.byte	0x04, 0x17
        /*001a*/ 	.short	(.L_23 - .L_22)
.L_22:
        /*001c*/ 	.word	0x00000000
        /*0020*/ 	.short	0x0000
        /*0022*/ 	.short	0x0000
        /*0024*/ 	.byte	0x00, 0xf5, 0x21, 0x00


	//----- nvinfo : EIATTR_SPARSE_MMA_MASK
	.align		4
.L_23:
        /*0028*/ 	.byte	0x03, 0x50
        /*002a*/ 	.short	0x0000


	//----- nvinfo : EIATTR_MAXREG_COUNT
	.align		4
        /*002c*/ 	.byte	0x03, 0x1b
        /*002e*/ 	.short	0x00ff


	//----- nvinfo : EIATTR_NUM_BARRIERS
	.align		4
        /*0030*/ 	.byte	0x02, 0x4c
        /*0032*/ 	.byte	0x01
	.zero		1


	//----- nvinfo : EIATTR_MERCURY_ISA_VERSION
	.align		4
        /*0034*/ 	.byte	0x03, 0x5f
        /*0036*/ 	.short	0x0101


	//----- nvinfo : EIATTR_VRC_CTA_INIT_COUNT
	.align		4
        /*0038*/ 	.byte	0x02, 0x4a
	.zero		1
	.zero		1


	//----- nvinfo : EIATTR_EXIT_INSTR_OFFSETS
	.align		4
        /*003c*/ 	.byte	0x04, 0x1c
        /*003e*/ 	.short	(.L_25 - .L_24)


	//   ....[0]....
.L_24:
        /*0040*/ 	.word	0x00000290


	//   ....[1]....
        /*0044*/ 	.word	0x00000330


	//----- nvinfo : EIATTR_CRS_STACK_SIZE
	.align		4
.L_25:
        /*0048*/ 	.byte	0x04, 0x1e
        /*004a*/ 	.short	(.L_27 - .L_26)
.L_26:
        /*004c*/ 	.word	0x00000000


	//----- nvinfo : EIATTR_CBANK_PARAM_SIZE
	.align		4
.L_27:
        /*0050*/ 	.byte	0x03, 0x19
        /*0052*/ 	.short	0x000c


	//----- nvinfo : EIATTR_PARAM_CBANK
	.align		4
        /*0054*/ 	.byte	0x04, 0x0a
        /*0056*/ 	.short	(.L_29 - .L_28)
	.align		4
.L_28:
        /*0058*/ 	.word	index@(.nv.constant0._Z18step_3_distributesPfi)
        /*005c*/ 	.short	0x0380
        /*005e*/ 	.short	0x000c


	//----- nvinfo : EIATTR_SW_WAR
	.align		4
.L_29:
        /*0060*/ 	.byte	0x04, 0x36
        /*0062*/ 	.short	(.L_31 - .L_30)
.L_30:
        /*0064*/ 	.word	0x00000008
.L_31:


//--------------------- .nv.info._Z30step_2_Kogge_Stone_scan_kernelPfi --------------------------
	.section	.nv.info._Z30step_2_Kogge_Stone_scan_kernelPfi,"",@"SHT_CUDA_INFO"
	.sectionflags	@""
	.align	4


	//----- nvinfo : EIATTR_CUDA_API_VERSION
	.align		4
        /*0000*/ 	.byte	0x04, 0x37
        /*0002*/ 	.short	(.L_33 - .L_32)
.L_32:
        /*0004*/ 	.word	0x00000082


	//----- nvinfo : EIATTR_KPARAM_INFO
	.align		4
.L_33:
        /*0008*/ 	.byte	0x04, 0x17
        /*000a*/ 	.short	(.L_35 - .L_34)
.L_34:
        /*000c*/ 	.word	0x00000000
        /*0010*/ 	.short	0x0001
        /*0012*/ 	.short	0x0008
        /*0014*/ 	.byte	0x00, 0xf0, 0x11, 0x00


	//----- nvinfo : EIATTR_KPARAM_INFO
	.align		4
.L_35:
        /*0018*/ 	.byte	0x04, 0x17
        /*001a*/ 	.short	(.L_37 - .L_36)
.L_36:
        /*001c*/ 	.word	0x00000000
        /*0020*/ 	.short	0x0000
        /*0022*/ 	.short	0x0000
        /*0024*/ 	.byte	0x00, 0xf5, 0x21, 0x00


	//----- nvinfo : EIATTR_SPARSE_MMA_MASK
	.align		4
.L_37:
        /*0028*/ 	.byte	0x03, 0x50
        /*002a*/ 	.short	0x0000


	//----- nvinfo : EIATTR_MAXREG_COUNT
	.align		4
        /*002c*/ 	.byte	0x03, 0x1b
        /*002e*/ 	.short	0x00ff


	//----- nvinfo : EIATTR_NUM_BARRIERS
	.align		4
        /*0030*/ 	.byte	0x02, 0x4c
        /*0032*/ 	.byte	0x01
	.zero		1


	//----- nvinfo : EIATTR_MERCURY_ISA_VERSION
	.align		4
        /*0034*/ 	.byte	0x03, 0x5f
        /*0036*/ 	.short	0x0101


	//----- nvinfo : EIATTR_VRC_CTA_INIT_COUNT
	.align		4
        /*0038*/ 	.byte	0x02, 0x4a
	.zero		1
	.zero		1


	//----- nvinfo : EIATTR_EXIT_INSTR_OFFSETS
	.align		4
        /*003c*/ 	.byte	0x04, 0x1c
        /*003e*/ 	.short	(.L_39 - .L_38)


	//   ....[0]....
.L_38:
        /*0040*/ 	.word	0x00000200


	//----- nvinfo : EIATTR_CBANK_PARAM_SIZE
	.align		4
.L_39:
        /*0044*/ 	.byte	0x03, 0x19
        /*0046*/ 	.short	0x000c


	//----- nvinfo : EIATTR_PARAM_CBANK
	.align		4
        /*0048*/ 	.byte	0x04, 0x0a
        /*004a*/ 	.short	(.L_41 - .L_40)
	.align		4
.L_40:
        /*004c*/ 	.word	index@(.nv.constant0._Z30step_2_Kogge_Stone_scan_kernelPfi)
        /*0050*/ 	.short	0x0380
        /*0052*/ 	.short	0x000c


	//----- nvinfo : EIATTR_SW_WAR
	.align		4
.L_41:
        /*0054*/ 	.byte	0x04, 0x36
        /*0056*/ 	.short	(.L_43 - .L_42)
.L_42:
        /*0058*/ 	.word	0x00000008
.L_43:


//--------------------- .nv.info._Z29step_1_Brent_Kung_scan_kernelPfS_i --------------------------
	.section	.nv.info._Z29step_1_Brent_Kung_scan_kernelPfS_i,"",@"SHT_CUDA_INFO"
	.sectionflags	@""
	.align	4


	//----- nvinfo : EIATTR_CUDA_API_VERSION
	.align		4
        /*0000*/ 	.byte	0x04, 0x37
        /*0002*/ 	.short	(.L_45 - .L_44)
.L_44:
        /*0004*/ 	.word	0x00000082


	//----- nvinfo : EIATTR_KPARAM_INFO
	.align		4
.L_45:
        /*0008*/ 	.byte	0x04, 0x17
        /*000a*/ 	.short	(.L_47 - .L_46)
.L_46:
        /*000c*/ 	.word	0x00000000
        /*0010*/ 	.short	0x0002
        /*0012*/ 	.short	0x0010
        /*0014*/ 	.byte	0x00, 0xf0, 0x11, 0x00


	//----- nvinfo : EIATTR_KPARAM_INFO
	.align		4
.L_47:
        /*0018*/ 	.byte	0x04, 0x17
        /*001a*/ 	.short	(.L_49 - .L_48)
.L_48:
        /*001c*/ 	.word	0x00000000
        /*0020*/ 	.short	0x0001
        /*0022*/ 	.short	0x0008
        /*0024*/ 	.byte	0x00, 0xf5, 0x21, 0x00


	//----- nvinfo : EIATTR_KPARAM_INFO
	.align		4
.L_49:
        /*0028*/ 	.byte	0x04, 0x17
        /*002a*/ 	.short	(.L_51 - .L_50)
.L_50:
        /*002c*/ 	.word	0x00000000
        /*0030*/ 	.short	0x0000
        /*0032*/ 	.short	0x0000
        /*0034*/ 	.byte	0x00, 0xf5, 0x21, 0x00


	//----- nvinfo : EIATTR_SPARSE_MMA_MASK
	.align		4
.L_51:
        /*0038*/ 	.byte	0x03, 0x50
        /*003a*/ 	.short	0x0000


	//----- nvinfo : EIATTR_MAXREG_COUNT
	.align		4
        /*003c*/ 	.byte	0x03, 0x1b
        /*003e*/ 	.short	0x00ff


	//----- nvinfo : EIATTR_NUM_BARRIERS
	.align		4
        /*0040*/ 	.byte	0x02, 0x4c
        /*0042*/ 	.byte	0x01
	.zero		1


	//----- nvinfo : EIATTR_MERCURY_ISA_VERSION
	.align		4
        /*0044*/ 	.byte	0x03, 0x5f
        /*0046*/ 	.short	0x0101


	//----- nvinfo : EIATTR_VRC_CTA_INIT_COUNT
	.align		4
        /*0048*/ 	.byte	0x02, 0x4a
	.zero		1
	.zero		1


	//----- nvinfo : EIATTR_EXIT_INSTR_OFFSETS
	.align		4
        /*004c*/ 	.byte	0x04, 0x1c
        /*004e*/ 	.short	(.L_53 - .L_52)


	//   ....[0]....
.L_52:
        /*0050*/ 	.word	0x00000580


	//   ....[1]....
        /*0054*/ 	.word	0x000005d0


	//----- nvinfo : EIATTR_CBANK_PARAM_SIZE
	.align		4
.L_53:
        /*0058*/ 	.byte	0x03, 0x19
        /*005a*/ 	.short	0x0014


	//----- nvinfo : EIATTR_PARAM_CBANK
	.align		4
        /*005c*/ 	.byte	0x04, 0x0a
        /*005e*/ 	.short	(.L_55 - .L_54)
	.align		4
.L_54:
        /*0060*/ 	.word	index@(.nv.constant0._Z29step_1_Brent_Kung_scan_kernelPfS_i)
        /*0064*/ 	.short	0x0380
        /*0066*/ 	.short	0x0014


	//----- nvinfo : EIATTR_SW_WAR
	.align		4
.L_55:
        /*0068*/ 	.byte	0x04, 0x36
        /*006a*/ 	.short	(.L_57 - .L_56)
.L_56:
        /*006c*/ 	.word	0x00000008
.L_57:


//--------------------- .nv.callgraph             --------------------------
	.section	.nv.callgraph,"",@"SHT_CUDA_CALLGRAPH"
	.align	4
	.sectionentsize	8
	.align		4
        /*0000*/ 	.word	0x00000000
	.align		4
        /*0004*/ 	.word	0xffffffff
	.align		4
        /*0008*/ 	.word	0x00000000
	.align		4
        /*000c*/ 	.word	0xfffffffe
	.align		4
        /*0010*/ 	.word	0x00000000
	.align		4
        /*0014*/ 	.word	0xfffffffd
	.align		4
        /*0018*/ 	.word	0x00000000
	.align		4
        /*001c*/ 	.word	0xfffffffc


//--------------------- .text._Z18step_3_distributesPfi --------------------------
	.section	.text._Z18step_3_distributesPfi,"ax",@progbits
	.align	128
        .global         _Z18step_3_distributesPfi
        .type           _Z18step_3_distributesPfi,@function
        .size           _Z18step_3_distributesPfi,(.L_x_8 - _Z18step_3_distributesPfi)
        .other          _Z18step_3_distributesPfi,@"STO_CUDA_ENTRY STV_DEFAULT"
_Z18step_3_distributesPfi:
.text._Z18step_3_distributesPfi:
[----:B------:R-:W-:Y:S01]  /*0000*/  LDC R1, c[0x0][0x37c] ;  /* 0x0000df00ff017b82 */ /* 0x000fe20000000800 */
[----:B------:R-:W0:Y:S01]  /*0010*/  S2R R7, SR_TID.X ;  /* 0x0000000000077919 */ /* 0x000e220000002100 */
[----:B------:R-:W1:Y:S01]  /*0020*/  LDCU.64 UR6, c[0x0][0x358] ;  /* 0x00006b00ff0677ac */ /* 0x000e620008000a00 */
[----:B------:R-:W-:Y:S01]  /*0030*/  BSSY.RECONVERGENT B0, `(.L_x_0) ;  /* 0x0000012000007945 */ /* 0x000fe20003800200 */
[----:B------:R-:W2:Y:S01]  /*0040*/  S2R R4, SR_CTAID.X ;  /* 0x0000000000047919 */ /* 0x000ea20000002500 */
[----:B0-----:R-:W-:Y:S01]  /*0050*/  ISETP.NE.AND P0, PT, R7, RZ, PT ;  /* 0x000000ff0700720c */ /* 0x001fe20003f05270 */
[----:B--2---:R-:W-:-:S12]  /*0060*/  IMAD.SHL.U32 R0, R4, 0x40, RZ ;  /* 0x0000004004007824 */ /* 0x004fd800078e00ff */
[----:B-1----:R-:W-:Y:S05]  /*0070*/  @P0 BRA `(.L_x_1) ;  /* 0x0000000000340947 */ /* 0x002fea0003800000 */
[----:B------:R-:W0:Y:S01]  /*0080*/  LDC R2, c[0x0][0x388] ;  /* 0x0000e200ff027b82 */ /* 0x000e220000000800 */
[C---:B------:R-:W-:Y:S01]  /*0090*/  VIADD R5, R0.reuse, 0xffffffff ;  /* 0xffffffff00057836 */ /* 0x040fe20000000000 */
[----:B------:R-:W-:-:S04]  /*00a0*/  IADD3 R3, PT, PT, R0, -0x40, RZ ;  /* 0xffffffc000037810 */ /* 0x000fc80007ffe0ff */
[----:B0-----:R-:W-:-:S04]  /*00b0*/  ISETP.GE.AND P0, PT, R5, R2, PT ;  /* 0x000000020500720c */ /* 0x001fc80003f06270 */
[----:B------:R-:W-:-:S13]  /*00c0*/  ISETP.LT.OR P0, PT, R3, -0x3f, P0 ;  /* 0xffffffc10300780c */ /* 0x000fda0000701670 */
[----:B------:R-:W0:Y:S02]  /*00d0*/  @!P0 LDC.64 R2, c[0x0][0x380] ;  /* 0x0000e000ff028b82 */ /* 0x000e240000000a00 */
[----:B0-----:R-:W-:-:S06]  /*00e0*/  @!P0 IMAD.WIDE R2, R5, 0x4, R2 ;  /* 0x0000000405028825 */ /* 0x001fcc00078e0202 */
[----:B------:R-:W2:Y:S01]  /*00f0*/  @!P0 LDG.E R2, desc[UR6][R2.64] ;  /* 0x0000000602028981 */ /* 0x000ea2000c1e1900 */
[----:B------:R-:W0:Y:S01]  /*0100*/  S2UR UR5, SR_CgaCtaId ;  /* 0x00000000000579c3 */ /* 0x000e220000008800 */
[----:B------:R-:W-:Y:S02]  /*0110*/  UMOV UR4, 0x400 ;  /* 0x0000040000047882 */ /* 0x000fe40000000000 */
[----:B0-----:R-:W-:-:S09]  /*0120*/  ULEA UR4, UR5, UR4, 0x18 ;  /* 0x0000000405047291 */ /* 0x001fd2000f8ec0ff */
[----:B------:R-:W-:Y:S04]  /*0130*/  STS [UR4], RZ ;  /* 0x000000ffff007988 */ /* 0x000fe80008000804 */
[----:B--2---:R0:W-:Y:S02]  /*0140*/  @!P0 STS [UR4], R2 ;  /* 0x00000002ff008988 */ /* 0x0041e40008000804 */
.L_x_1:
[----:B------:R-:W-:Y:S05]  /*0150*/  BSYNC.RECONVERGENT B0 ;  /* 0x0000000000007941 */ /* 0x000fea0003800200 */
.L_x_0:
[----:B------:R-:W0:Y:S01]  /*0160*/  LDCU UR4, c[0x0][0x360] ;  /* 0x00006c00ff0477ac */ /* 0x000e220008000800 */
[----:B------:R-:W-:Y:S06]  /*0170*/  BAR.SYNC.DEFER_BLOCKING 0x0 ;  /* 0x0000000000007b1d */ /* 0x000fec0000010000 */
[----:B------:R-:W1:Y:S01]  /*0180*/  LDCU UR5, c[0x0][0x388] ;  /* 0x00007100ff0577ac */ /* 0x000e620008000800 */
[----:B0-----:R-:W-:-:S04]  /*0190*/  IMAD R2, R4, UR4, RZ ;  /* 0x0000000404027c24 */ /* 0x001fc8000f8e02ff */
[----:B------:R-:W-:-:S05]  /*01a0*/  IMAD R5, R2, 0x2, R7 ;  /* 0x0000000202057824 */ /* 0x000fca00078e0207 */
[----:B-1----:R-:W-:-:S13]  /*01b0*/  ISETP.GE.AND P1, PT, R5, UR5, PT ;  /* 0x0000000505007c0c */ /* 0x002fda000bf26270 */
[----:B------:R-:W0:Y:S02]  /*01c0*/  @!P1 LDC.64 R2, c[0x0][0x380] ;  /* 0x0000e000ff029b82 */ /* 0x000e240000000a00 */
[----:B0-----:R-:W-:-:S05]  /*01d0*/  @!P1 IMAD.WIDE R2, R5, 0x4, R2 ;  /* 0x0000000405029825 */ /* 0x001fca00078e0202 */
[----:B------:R-:W2:Y:S01]  /*01e0*/  @!P1 LDG.E R7, desc[UR6][R2.64] ;  /* 0x0000000602079981 */ /* 0x000ea2000c1e1900 */
[----:B------:R-:W-:Y:S01]  /*01f0*/  @!P1 MOV R4, 0x400 ;  /* 0x0000040000049802 */ /* 0x000fe20000000f00 */
[----:B------:R-:W-:Y:S01]  /*0200*/  VIADD R5, R5, UR4 ;  /* 0x0000000405057c36 */ /* 0x000fe20008000000 */
[----:B------:R-:W-:Y:S01]  /*0210*/  IADD3 R0, PT, PT, R0, 0x3f, RZ ;  /* 0x0000003f00007810 */ /* 0x000fe20007ffe0ff */
[----:B------:R-:W0:Y:S03]  /*0220*/  @!P1 S2R R9, SR_CgaCtaId ;  /* 0x0000000000099919 */ /* 0x000e260000008800 */
[----:B------:R-:W-:-:S04]  /*0230*/  ISETP.NE.AND P0, PT, R5, R0, PT ;  /* 0x000000000500720c */ /* 0x000fc80003f05270 */
[----:B------:R-:W-:Y:S02]  /*0240*/  ISETP.GE.U32.OR P0, PT, R5, UR5, !P0 ;  /* 0x0000000505007c0c */ /* 0x000fe4000c706470 */
[----:B0-----:R-:W-:-:S06]  /*0250*/  @!P1 LEA R4, R9, R4, 0x18 ;  /* 0x0000000409049211 */ /* 0x001fcc00078ec0ff */
[----:B------:R-:W2:Y:S02]  /*0260*/  @!P1 LDS R4, [R4] ;  /* 0x0000000004049984 */ /* 0x000ea40000000800 */
[----:B--2---:R-:W-:-:S05]  /*0270*/  @!P1 FADD R7, R4, R7 ;  /* 0x0000000704079221 */ /* 0x004fca0000000000 */
[----:B------:R0:W-:Y:S01]  /*0280*/  @!P1 STG.E desc[UR6][R2.64], R7 ;  /* 0x0000000702009986 */ /* 0x0001e2000c101906 */
[----:B------:R-:W-:Y:S05]  /*0290*/  @P0 EXIT ;  /* 0x000000000000094d */ /* 0x000fea0003800000 */
[----:B0-----:R-:W0:Y:S02]  /*02a0*/  LDC.64 R2, c[0x0][0x380] ;  /* 0x0000e000ff027b82 */ /* 0x001e240000000a00 */
[----:B0-----:R-:W-:-:S05]  /*02b0*/  IMAD.WIDE.U32 R2, R5, 0x4, R2 ;  /* 0x0000000405027825 */ /* 0x001fca00078e0002 */
[----:B------:R-:W2:Y:S01]  /*02c0*/  LDG.E R0, desc[UR6][R2.64] ;  /* 0x0000000602007981 */ /* 0x000ea2000c1e1900 */
[----:B------:R-:W0:Y:S01]  /*02d0*/  S2UR UR5, SR_CgaCtaId ;  /* 0x00000000000579c3 */ /* 0x000e220000008800 */
[----:B------:R-:W-:Y:S02]  /*02e0*/  UMOV UR4, 0x400 ;  /* 0x0000040000047882 */ /* 0x000fe40000000000 */
[----:B0-----:R-:W-:-:S09]  /*02f0*/  ULEA UR4, UR5, UR4, 0x18 ;  /* 0x0000000405047291 */ /* 0x001fd2000f8ec0ff */
[----:B------:R-:W2:Y:S02]  /*0300*/  LDS R5, [UR4] ;  /* 0x00000004ff057984 */ /* 0x000ea40008000800 */
[----:B--2---:R-:W-:-:S05]  /*0310*/  FADD R5, R5, R0 ;  /* 0x0000000005057221 */ /* 0x004fca0000000000 */
[----:B------:R-:W-:Y:S01]  /*0320*/  STG.E desc[UR6][R2.64], R5 ;  /* 0x0000000502007986 */ /* 0x000fe2000c101906 */
[----:B------:R-:W-:Y:S05]  /*0330*/  EXIT ;  /* 0x000000000000794d */ /* 0x000fea0003800000 */
.L_x_2:
[----:B------:R-:W-:-:S00]  /*0340*/  BRA `(.L_x_2) ;  /* 0xfffffffc00fc7947 */ /* 0x000fc0000383ffff */
[----:B------:R-:W-:-:S00]  /*0350*/  NOP ;  /* 0x0000000000007918 */ /* 0x000fc00000000000 */
        /* <DEDUP_REMOVED lines=10> */
.L_x_8:


//--------------------- .text._Z30step_2_Kogge_Stone_scan_kernelPfi --------------------------
	.section	.text._Z30step_2_Kogge_Stone_scan_kernelPfi,"ax",@progbits
	.align	128
        .global         _Z30step_2_Kogge_Stone_scan_kernelPfi
        .type           _Z30step_2_Kogge_Stone_scan_kernelPfi,@function
        .size           _Z30step_2_Kogge_Stone_scan_kernelPfi,(.L_x_9 - _Z30step_2_Kogge_Stone_scan_kernelPfi)
        .other          _Z30step_2_Kogge_Stone_scan_kernelPfi,@"STO_CUDA_ENTRY STV_DEFAULT"
_Z30step_2_Kogge_Stone_scan_kernelPfi:
.text._Z30step_2_Kogge_Stone_scan_kernelPfi:
[----:B------:R-:W-:Y:S01]  /*0000*/  LDC R1, c[0x0][0x37c] ;  /* 0x0000df00ff017b82 */ /* 0x000fe20000000800 */
[----:B------:R-:W0:Y:S01]  /*0010*/  S2R R6, SR_TID.X ;  /* 0x0000000000067919 */ /* 0x000e220000002100 */
[----:B------:R-:W1:Y:S06]  /*0020*/  LDCU UR4, c[0x0][0x388] ;  /* 0x00007100ff0477ac */ /* 0x000e6c0008000800 */
[----:B------:R-:W2:Y:S01]  /*0030*/  LDC.64 R2, c[0x0][0x380] ;  /* 0x0000e000ff027b82 */ /* 0x000ea20000000a00 */
[----:B------:R-:W3:Y:S01]  /*0040*/  LDCU.64 UR6, c[0x0][0x358] ;  /* 0x00006b00ff0677ac */ /* 0x000ee20008000a00 */
[----:B0-----:R-:W-:-:S04]  /*0050*/  IMAD.SHL.U32 R5, R6, 0x40, RZ ;  /* 0x0000004006057824 */ /* 0x001fc800078e00ff */
[C---:B--2---:R-:W-:Y:S01]  /*0060*/  IMAD.WIDE.U32 R2, R5.reuse, 0x4, R2 ;  /* 0x0000000405027825 */ /* 0x044fe200078e0002 */
[----:B------:R-:W-:-:S04]  /*0070*/  IADD3 R0, PT, PT, R5, 0x3f, RZ ;  /* 0x0000003f05007810 */ /* 0x000fc80007ffe0ff */
[----:B-1----:R-:W-:-:S13]  /*0080*/  ISETP.GE.AND P0, PT, R0, UR4, PT ;  /* 0x0000000400007c0c */ /* 0x002fda000bf06270 */
[----:B---3--:R-:W2:Y:S01]  /*0090*/  @!P0 LDG.E R5, desc[UR6][R2.64+0xfc] ;  /* 0x0000fc0602058981 */ /* 0x008ea2000c1e1900 */
[----:B------:R-:W0:Y:S01]  /*00a0*/  S2UR UR5, SR_CgaCtaId ;  /* 0x00000000000579c3 */ /* 0x000e220000008800 */
[----:B------:R-:W-:Y:S01]  /*00b0*/  UMOV UR4, 0x400 ;  /* 0x0000040000047882 */ /* 0x000fe20000000000 */
[----:B------:R-:W1:Y:S02]  /*00c0*/  LDCU UR8, c[0x0][0x360] ;  /* 0x00006c00ff0877ac */ /* 0x000e640008000800 */
[----:B-1----:R-:W-:Y:S02]  /*00d0*/  UISETP.GE.U32.AND UP0, UPT, UR8, 0x2, UPT ;  /* 0x000000020800788c */ /* 0x002fe4000bf06070 */
[----:B0-----:R-:W-:-:S06]  /*00e0*/  ULEA UR4, UR5, UR4, 0x18 ;  /* 0x0000000405047291 */ /* 0x001fcc000f8ec0ff */
[----:B------:R-:W-:-:S05]  /*00f0*/  LEA R0, R6, UR4, 0x2 ;  /* 0x0000000406007c11 */ /* 0x000fca000f8e10ff */
[----:B--2---:R0:W-:Y:S01]  /*0100*/  @!P0 STS [R0], R5 ;  /* 0x0000000500008388 */ /* 0x0041e20000000800 */
[----:B------:R-:W-:Y:S05]  /*0110*/  BRA.U !UP0, `(.L_x_3) ;  /* 0x0000000108307547 */ /* 0x000fea000b800000 */
[----:B------:R-:W-:-:S05]  /*0120*/  UMOV UR5, 0x1 ;  /* 0x0000000100057882 */ /* 0x000fca0000000000 */
.L_x_4:
[----:B------:R-:W-:Y:S01]  /*0130*/  BAR.SYNC.DEFER_BLOCKING 0x0 ;  /* 0x0000000000007b1d */ /* 0x000fe20000010000 */
[----:B------:R-:W-:-:S13]  /*0140*/  ISETP.GE.U32.AND P0, PT, R6, UR5, PT ;  /* 0x0000000506007c0c */ /* 0x000fda000bf06070 */
[----:B------:R-:W-:Y:S01]  /*0150*/  @P0 VIADD R4, R6, -UR5 ;  /* 0x8000000506040c36 */ /* 0x000fe20008000000 */
[----:B------:R-:W-:-:S04]  /*0160*/  USHF.L.U32 UR5, UR5, 0x1, URZ ;  /* 0x0000000105057899 */ /* 0x000fc800080006ff */
[----:B------:R-:W-:Y:S01]  /*0170*/  @P0 LEA R4, R4, UR4, 0x2 ;  /* 0x0000000404040c11 */ /* 0x000fe2000f8e10ff */
[----:B------:R-:W-:Y:S01]  /*0180*/  UISETP.GE.U32.AND UP0, UPT, UR5, UR8, UPT ;  /* 0x000000080500728c */ /* 0x000fe2000bf06070 */
[----:B01----:R-:W-:Y:S04]  /*0190*/  @P0 LDS R5, [R0] ;  /* 0x0000000000050984 */ /* 0x003fe80000000800 */
[----:B------:R-:W0:Y:S02]  /*01a0*/  @P0 LDS R4, [R4] ;  /* 0x0000000004040984 */ /* 0x000e240000000800 */
[----:B0-----:R-:W-:-:S05]  /*01b0*/  @P0 FADD R5, R4, R5 ;  /* 0x0000000504050221 */ /* 0x001fca0000000000 */
[----:B------:R1:W-:Y:S01]  /*01c0*/  @P0 STS [R0], R5 ;  /* 0x0000000500000388 */ /* 0x0003e20000000800 */
[----:B------:R-:W-:Y:S05]  /*01d0*/  BRA.U !UP0, `(.L_x_4) ;  /* 0xfffffffd08d47547 */ /* 0x000fea000b83ffff */
.L_x_3:
[----:B01----:R-:W0:Y:S04]  /*01e0*/  LDS R5, [R0] ;  /* 0x0000000000057984 */ /* 0x003e280000000800 */
[----:B0-----:R-:W-:Y:S01]  /*01f0*/  STG.E desc[UR6][R2.64+0xfc], R5 ;  /* 0x0000fc0502007986 */ /* 0x001fe2000c101906 */
[----:B------:R-:W-:Y:S05]  /*0200*/  EXIT ;  /* 0x000000000000794d */ /* 0x000fea0003800000 */
.L_x_5:
        /* <DEDUP_REMOVED lines=15> */
.L_x_9:


//--------------------- .text._Z29step_1_Brent_Kung_scan_kernelPfS_i --------------------------
	.section	.text._Z29step_1_Brent_Kung_scan_kernelPfS_i,"ax",@progbits
	.align	128
        .global         _Z29step_1_Brent_Kung_scan_kernelPfS_i
        .type           _Z29step_1_Brent_Kung_scan_kernelPfS_i,@function
        .size           _Z29step_1_Brent_Kung_scan_kernelPfS_i,(.L_x_10 - _Z29step_1_Brent_Kung_scan_kernelPfS_i)
        .other          _Z29step_1_Brent_Kung_scan_kernelPfS_i,@"STO_CUDA_ENTRY STV_DEFAULT"
_Z29step_1_Brent_Kung_scan_kernelPfS_i:
.text._Z29step_1_Brent_Kung_scan_kernelPfS_i:
[----:B------:R-:W-:Y:S01]  /*0000*/  LDC R1, c[0x0][0x37c] ;  /* 0x0000df00ff017b82 */ /* 0x000fe20000000800 */
[----:B------:R-:W0:Y:S07]  /*0010*/  S2R R3, SR_TID.X ;  /* 0x0000000000037919 */ /* 0x000e2e0000002100 */
[----:B------:R-:W1:Y:S01]  /*0020*/  S2UR UR4, SR_CTAID.X ;  /* 0x00000000000479c3 */ /* 0x000e620000002500 */
[----:B------:R-:W2:Y:S01]  /*0030*/  LDCU UR5, c[0x0][0x390] ;  /* 0x00007200ff0577ac */ /* 0x000ea20008000800 */
[----:B------:R-:W3:Y:S06]  /*0040*/  LDCU.64 UR6, c[0x0][0x358] ;  /* 0x00006b00ff0677ac */ /* 0x000eec0008000a00 */
[----:B------:R-:W1:Y:S02]  /*0050*/  LDC R15, c[0x0][0x360] ;  /* 0x0000d800ff0f7b82 */ /* 0x000e640000000800 */
[----:B-1----:R-:W-:-:S04]  /*0060*/  IMAD R2, R15, UR4, RZ ;  /* 0x000000040f027c24 */ /* 0x002fc8000f8e02ff */
[----:B0-----:R-:W-:-:S04]  /*0070*/  IMAD R2, R2, 0x2, R3 ;  /* 0x0000000202027824 */ /* 0x001fc800078e0203 */
[C---:B------:R-:W-:Y:S01]  /*0080*/  IMAD.IADD R0, R2.reuse, 0x1, R15 ;  /* 0x0000000102007824 */ /* 0x040fe200078e020f */
[----:B--2---:R-:W-:-:S04]  /*0090*/  ISETP.GE.AND P0, PT, R2, UR5, PT ;  /* 0x0000000502007c0c */ /* 0x004fc8000bf06270 */
[----:B------:R-:W-:-:S09]  /*00a0*/  ISETP.GE.U32.AND P1, PT, R0, UR5, PT ;  /* 0x0000000500007c0c */ /* 0x000fd2000bf26070 */
[----:B------:R-:W0:Y:S08]  /*00b0*/  @!P0 LDC.64 R10, c[0x0][0x380] ;  /* 0x0000e000ff0a8b82 */ /* 0x000e300000000a00 */
[----:B------:R-:W1:Y:S01]  /*00c0*/  @!P1 LDC.64 R12, c[0x0][0x380] ;  /* 0x0000e000ff0c9b82 */ /* 0x000e620000000a00 */
[----:B0-----:R-:W-:-:S06]  /*00d0*/  @!P0 IMAD.WIDE R10, R2, 0x4, R10 ;  /* 0x00000004020a8825 */ /* 0x001fcc00078e020a */
[----:B---3--:R-:W2:Y:S01]  /*00e0*/  @!P0 LDG.E R11, desc[UR6][R10.64] ;  /* 0x000000060a0b8981 */ /* 0x008ea2000c1e1900 */
[----:B-1----:R-:W-:-:S06]  /*00f0*/  @!P1 IMAD.WIDE.U32 R12, R0, 0x4, R12 ;  /* 0x00000004000c9825 */ /* 0x002fcc00078e000c */
[----:B------:R-:W3:Y:S01]  /*0100*/  @!P1 LDG.E R13, desc[UR6][R12.64] ;  /* 0x000000060c0d9981 */ /* 0x000ee2000c1e1900 */
[----:B------:R-:W0:Y:S01]  /*0110*/  S2UR UR5, SR_CgaCtaId ;  /* 0x00000000000579c3 */ /* 0x000e220000008800 */
[----:B------:R-:W-:Y:S02]  /*0120*/  UMOV UR4, 0x400 ;  /* 0x0000040000047882 */ /* 0x000fe40000000000 */
[----:B0-----:R-:W-:-:S06]  /*0130*/  ULEA UR4, UR5, UR4, 0x18 ;  /* 0x0000000405047291 */ /* 0x001fcc000f8ec0ff */
[----:B------:R-:W-:-:S05]  /*0140*/  MOV R8, UR4 ;  /* 0x0000000400087c02 */ /* 0x000fca0008000f00 */
[----:B------:R-:W-:-:S04]  /*0150*/  IMAD R6, R3, 0x4, R8 ;  /* 0x0000000403067824 */ /* 0x000fc800078e0208 */
[----:B------:R-:W-:Y:S02]  /*0160*/  IMAD R4, R15, 0x4, R6 ;  /* 0x000000040f047824 */ /* 0x000fe400078e0206 */
[----:B------:R-:W-:Y:S01]  /*0170*/  HFMA2 R14, -RZ, RZ, 0, 5.9604644775390625e-08 ;  /* 0x00000001ff0e7431 */ /* 0x000fe200000001ff */
[----:B------:R-:W-:Y:S01]  /*0180*/  LEA R5, R3, 0x2, 0x1 ;  /* 0x0000000203057811 */ /* 0x000fe200078e08ff */
[----:B--2---:R0:W-:Y:S04]  /*0190*/  @!P0 STS [R6], R11 ;  /* 0x0000000b06008388 */ /* 0x0041e80000000800 */
[----:B---3--:R0:W-:Y:S02]  /*01a0*/  @!P1 STS [R4], R13 ;  /* 0x0000000d04009388 */ /* 0x0081e40000000800 */
.L_x_6:
[----:B------:R-:W-:Y:S01]  /*01b0*/  IMAD R7, R5, R14, RZ ;  /* 0x0000000e05077224 */ /* 0x000fe200078e02ff */
[----:B------:R-:W-:Y:S04]  /*01c0*/  BAR.SYNC.DEFER_BLOCKING 0x0 ;  /* 0x0000000000007b1d */ /* 0x000fe80000010000 */
[----:B------:R-:W-:-:S13]  /*01d0*/  ISETP.GT.U32.AND P0, PT, R7, 0x40, PT ;  /* 0x000000400700780c */ /* 0x000fda0003f04070 */
[----:B------:R-:W-:-:S05]  /*01e0*/  @!P0 IMAD.IADD R7, R7, 0x1, -R14 ;  /* 0x0000000107078824 */ /* 0x000fca00078e0a0e */
[----:B------:R-:W-:-:S05]  /*01f0*/  @!P0 LEA R7, R7, R8, 0x2 ;  /* 0x0000000807078211 */ /* 0x000fca00078e10ff */
[C---:B------:R-:W-:Y:S01]  /*0200*/  @!P0 IMAD R9, R14.reuse, 0x4, R7 ;  /* 0x000000040e098824 */ /* 0x040fe200078e0207 */
[----:B------:R-:W-:Y:S01]  /*0210*/  SHF.L.U32 R14, R14, 0x1, RZ ;  /* 0x000000010e0e7819 */ /* 0x000fe200000006ff */
[----:B------:R-:W-:Y:S04]  /*0220*/  @!P0 LDS R7, [R7+-0x4] ;  /* 0xfffffc0007078984 */ /* 0x000fe80000000800 */
[----:B------:R-:W1:Y:S02]  /*0230*/  @!P0 LDS R10, [R9+-0x4] ;  /* 0xfffffc00090a8984 */ /* 0x000e640000000800 */
[----:B-1----:R-:W-:-:S05]  /*0240*/  @!P0 FADD R10, R7, R10 ;  /* 0x0000000a070a8221 */ /* 0x002fca0000000000 */
[----:B------:R1:W-:Y:S01]  /*0250*/  @!P0 STS [R9+-0x4], R10 ;  /* 0xfffffc0a09008388 */ /* 0x0003e20000000800 */
[----:B------:R-:W-:-:S13]  /*0260*/  ISETP.GT.U32.AND P0, PT, R14, R15, PT ;  /* 0x0000000f0e00720c */ /* 0x000fda0003f04070 */
[----:B-1----:R-:W-:Y:S05]  /*0270*/  @!P0 BRA `(.L_x_6) ;  /* 0xfffffffc00cc8947 */ /* 0x002fea000383ffff */
[----:B------:R-:W-:Y:S01]  /*0280*/  BAR.SYNC.DEFER_BLOCKING 0x0 ;  /* 0x0000000000007b1d */ /* 0x000fe20000010000 */
[C---:B------:R-:W-:Y:S02]  /*0290*/  ISETP.NE.AND P1, PT, R3.reuse, RZ, PT ;  /* 0x000000ff0300720c */ /* 0x040fe40003f25270 */
[----:B------:R-:W-:-:S03]  /*02a0*/  ISETP.GT.U32.AND P0, PT, R3, 0x2, PT ;  /* 0x000000020300780c */ /* 0x000fc60003f04070 */
[----:B------:R-:W1:Y:S08]  /*02b0*/  LDCU UR4, c[0x0][0x390] ;  /* 0x00007200ff0477ac */ /* 0x000e700008000800 */
[----:B------:R-:W2:Y:S01]  /*02c0*/  @!P1 S2R R10, SR_CgaCtaId ;  /* 0x00000000000a9919 */ /* 0x000ea20000008800 */
[----:B------:R-:W-:Y:S02]  /*02d0*/  @!P1 MOV R5, 0x400 ;  /* 0x0000040000059802 */ /* 0x000fe40000000f00 */
[----:B------:R-:W-:-:S02]  /*02e0*/  @!P0 LEA R7, R3, 0x40, 0x6 ;  /* 0x0000004003078811 */ /* 0x000fc400078e30ff */
[----:B--2---:R-:W-:-:S05]  /*02f0*/  @!P1 LEA R8, R10, R5, 0x18 ;  /* 0x000000050a089211 */ /* 0x004fca00078ec0ff */
[----:B------:R-:W-:Y:S01]  /*0300*/  @!P1 LDS R5, [R8+0x7c] ;  /* 0x00007c0008059984 */ /* 0x000fe20000000800 */
[----:B------:R-:W-:-:S03]  /*0310*/  @!P0 IMAD.IADD R7, R8, 0x1, R7 ;  /* 0x0000000108078824 */ /* 0x000fc600078e0207 */
[----:B------:R-:W2:Y:S02]  /*0320*/  @!P1 LDS R10, [R8+0xbc] ;  /* 0x0000bc00080a9984 */ /* 0x000ea40000000800 */
[----:B--2---:R-:W-:-:S05]  /*0330*/  @!P1 FADD R5, R5, R10 ;  /* 0x0000000a05059221 */ /* 0x004fca0000000000 */
[----:B------:R-:W-:Y:S01]  /*0340*/  @!P1 STS [R8+0xbc], R5 ;  /* 0x0000bc0508009388 */ /* 0x000fe20000000800 */
[----:B------:R-:W-:Y:S01]  /*0350*/  BAR.SYNC.DEFER_BLOCKING 0x0 ;  /* 0x0000000000007b1d */ /* 0x000fe20000010000 */
[----:B------:R-:W-:-:S13]  /*0360*/  ISETP.GT.U32.AND P1, PT, R3, 0x6, PT ;  /* 0x000000060300780c */ /* 0x000fda0003f24070 */
[----:B0-----:R-:W-:-:S04]  /*0370*/  @!P1 LEA R11, R3, 0x20, 0x5 ;  /* 0x00000020030b9811 */ /* 0x001fc800078e28ff */
[----:B------:R-:W-:Y:S01]  /*0380*/  @!P1 IADD3 R11, PT, PT, R8, R11, RZ ;  /* 0x0000000b080b9210 */ /* 0x000fe20007ffe0ff */
[----:B------:R-:W-:Y:S04]  /*0390*/  @!P0 LDS R9, [R7+-0x4] ;  /* 0xfffffc0007098984 */ /* 0x000fe80000000800 */
[----:B------:R-:W0:Y:S02]  /*03a0*/  @!P0 LDS R10, [R7+0x1c] ;  /* 0x00001c00070a8984 */ /* 0x000e240000000800 */
[----:B0-----:R-:W-:-:S05]  /*03b0*/  @!P0 FADD R10, R9, R10 ;  /* 0x0000000a090a8221 */ /* 0x001fca0000000000 */
[----:B------:R-:W-:Y:S01]  /*03c0*/  @!P0 STS [R7+0x1c], R10 ;  /* 0x00001c0a07008388 */ /* 0x000fe20000000800 */
[----:B------:R-:W-:Y:S01]  /*03d0*/  BAR.SYNC.DEFER_BLOCKING 0x0 ;  /* 0x0000000000007b1d */ /* 0x000fe20000010000 */
[----:B------:R-:W-:-:S13]  /*03e0*/  ISETP.GT.U32.AND P0, PT, R3, 0xe, PT ;  /* 0x0000000e0300780c */ /* 0x000fda0003f04070 */
[----:B------:R-:W-:-:S05]  /*03f0*/  @!P0 LEA R5, R3, 0x10, 0x4 ;  /* 0x0000001003058811 */ /* 0x000fca00078e20ff */
[----:B------:R-:W-:Y:S01]  /*0400*/  @!P0 IMAD.IADD R5, R8, 0x1, R5 ;  /* 0x0000000108058824 */ /* 0x000fe200078e0205 */
[----:B------:R-:W-:Y:S04]  /*0410*/  @!P1 LDS R9, [R11+-0x4] ;  /* 0xfffffc000b099984 */ /* 0x000fe80000000800 */
[----:B------:R-:W0:Y:S02]  /*0420*/  @!P1 LDS R12, [R11+0xc] ;  /* 0x00000c000b0c9984 */ /* 0x000e240000000800 */
[----:B0-----:R-:W-:-:S05]  /*0430*/  @!P1 FADD R12, R9, R12 ;  /* 0x0000000c090c9221 */ /* 0x001fca0000000000 */
[----:B------:R-:W-:Y:S01]  /*0440*/  @!P1 STS [R11+0xc], R12 ;  /* 0x00000c0c0b009388 */ /* 0x000fe20000000800 */
[----:B------:R-:W-:Y:S01]  /*0450*/  BAR.SYNC.DEFER_BLOCKING 0x0 ;  /* 0x0000000000007b1d */ /* 0x000fe20000010000 */
[----:B------:R-:W-:-:S05]  /*0460*/  ISETP.GT.U32.AND P1, PT, R3, 0x1e, PT ;  /* 0x0000001e0300780c */ /* 0x000fca0003f24070 */
[----:B------:R-:W-:Y:S04]  /*0470*/  @!P0 LDS R8, [R5+-0x4] ;  /* 0xfffffc0005088984 */ /* 0x000fe80000000800 */
[----:B------:R-:W0:Y:S02]  /*0480*/  @!P0 LDS R7, [R5+0x4] ;  /* 0x0000040005078984 */ /* 0x000e240000000800 */
[----:B0-----:R-:W-:Y:S02]  /*0490*/  @!P0 FADD R10, R8, R7 ;  /* 0x00000007080a8221 */ /* 0x001fe40000000000 */
[----:B------:R-:W-:-:S03]  /*04a0*/  @!P1 LEA R7, R3, R6, 0x2 ;  /* 0x0000000603079211 */ /* 0x000fc600078e10ff */
[----:B------:R-:W-:Y:S01]  /*04b0*/  @!P0 STS [R5+0x4], R10 ;  /* 0x0000040a05008388 */ /* 0x000fe20000000800 */
[----:B------:R-:W-:Y:S01]  /*04c0*/  BAR.SYNC.DEFER_BLOCKING 0x0 ;  /* 0x0000000000007b1d */ /* 0x000fe20000010000 */
[----:B-1----:R-:W-:-:S05]  /*04d0*/  ISETP.GE.AND P0, PT, R2, UR4, PT ;  /* 0x0000000402007c0c */ /* 0x002fca000bf06270 */
[----:B------:R-:W-:Y:S04]  /*04e0*/  @!P1 LDS R3, [R7+0x4] ;  /* 0x0000040007039984 */ /* 0x000fe80000000800 */
[----:B------:R-:W0:Y:S02]  /*04f0*/  @!P1 LDS R8, [R7+0x8] ;  /* 0x0000080007089984 */ /* 0x000e240000000800 */
[----:B0-----:R-:W-:Y:S02]  /*0500*/  @!P1 FADD R12, R3, R8 ;  /* 0x00000008030c9221 */ /* 0x001fe40000000000 */
[----:B------:R-:W0:Y:S03]  /*0510*/  @!P0 LDC.64 R8, c[0x0][0x388] ;  /* 0x0000e200ff088b82 */ /* 0x000e260000000a00 */
[----:B------:R-:W-:Y:S05]  /*0520*/  @!P1 STS [R7+0x8], R12 ;  /* 0x0000080c07009388 */ /* 0x000fea0000000800 */
[----:B------:R-:W-:Y:S01]  /*0530*/  BAR.SYNC.DEFER_BLOCKING 0x0 ;  /* 0x0000000000007b1d */ /* 0x000fe20000010000 */
[----:B------:R-:W-:Y:S01]  /*0540*/  ISETP.GE.U32.AND P1, PT, R0, UR4, PT ;  /* 0x0000000400007c0c */ /* 0x000fe2000bf26070 */
[----:B0-----:R-:W-:-:S04]  /*0550*/  @!P0 IMAD.WIDE R2, R2, 0x4, R8 ;  /* 0x0000000402028825 */ /* 0x001fc800078e0208 */
[----:B------:R-:W0:Y:S04]  /*0560*/  @!P0 LDS R11, [R6] ;  /* 0x00000000060b8984 */ /* 0x000e280000000800 */
[----:B0-----:R0:W-:Y:S04]  /*0570*/  @!P0 STG.E desc[UR6][R2.64], R11 ;  /* 0x0000000b02008986 */ /* 0x0011e8000c101906 */
[----:B------:R-:W-:Y:S05]  /*0580*/  @P1 EXIT ;  /* 0x000000000000194d */ /* 0x000fea0003800000 */
[----:B------:R-:W1:Y:S01]  /*0590*/  LDS R5, [R4] ;  /* 0x0000000004057984 */ /* 0x000e620000000800 */
[----:B0-----:R-:W0:Y:S02]  /*05a0*/  LDC.64 R2, c[0x0][0x388] ;  /* 0x0000e200ff027b82 */ /* 0x001e240000000a00 */
[----:B0-----:R-:W-:-:S05]  /*05b0*/  IMAD.WIDE.U32 R2, R0, 0x4, R2 ;  /* 0x0000000400027825 */ /* 0x001fca00078e0002 */
[----:B-1----:R-:W-:Y:S01]  /*05c0*/  STG.E desc[UR6][R2.64], R5 ;  /* 0x0000000502007986 */ /* 0x002fe2000c101906 */
[----:B------:R-:W-:Y:S05]  /*05d0*/  EXIT ;  /* 0x000000000000794d */ /* 0x000fea0003800000 */
.L_x_7:
        /* <DEDUP_REMOVED lines=10> */
.L_x_10:


//--------------------- .nv.shared._Z18step_3_distributesPfi --------------------------
	.section	.nv.shared._Z18step_3_distributesPfi,"aw",@nobits
	.sectionflags	@""
	.align	4
.nv.shared._Z18step_3_distributesPfi:
	.zero		1028


//--------------------- .nv.shared.reserved.0     --------------------------
	.section	.nv.shared.reserved.0,"aw",@nobits
	.weak		__nv_reservedSMEM_offset_0_alias
	.size		__nv_reservedSMEM_offset_0_alias, 0, 64
	.other		__nv_reservedSMEM_offset_0_alias,@"STO_CUDA_RESERVED_SHARED STV_DEFAULT"
__nv_reservedSMEM_offset_0_alias:
	.zero		0
	.zero		64


//--------------------- .nv.shared._Z30step_2_Kogge_Stone_scan_kernelPfi --------------------------
	.section	.nv.shared._Z30step_2_Kogge_Stone_scan_kernelPfi,"aw",@nobits
	.sectionflags	@""
	.align	4
.nv.shared._Z30step_2_Kogge_Stone_scan_kernelPfi:
	.zero		1340


//--------------------- .nv.shared._Z29step_1_Brent_Kung_scan_kernelPfS_i --------------------------
	.section	.nv.shared._Z29step_1_Brent_Kung_scan_kernelPfS_i,"aw",@nobits
	.sectionflags	@""
	.align	4
.nv.shared._Z29step_1_Brent_Kung_scan_kernelPfS_i:
	.zero		1280


//--------------------- .nv.constant0._Z18step_3_distributesPfi --------------------------
	.section	.nv.constant0._Z18step_3_distributesPfi,"a",@progbits
	.sectionflags	@""
	.align	4
.nv.constant0._Z18step_3_distributesPfi:
	.zero		908


//--------------------- .nv.constant0._Z30step_2_Kogge_Stone_scan_kernelPfi --------------------------
	.section	.nv.constant0._Z30step_2_Kogge_Stone_scan_kernelPfi,"a",@progbits
	.sectionflags	@""
	.align	4
.nv.constant0._Z30step_2_Kogge_Stone_scan_kernelPfi:
	.zero		908


//--------------------- .nv.constant0._Z29step_1_Brent_Kung_scan_kernelPfS_i --------------------------
	.section	.nv.constant0._Z29step_1_Brent_Kung_scan_kernelPfS_i,"a",@progbits
	.sectionflags	@""
	.align	4
.nv.constant0._Z29step_1_Brent_Kung_scan_kernelPfS_i:
	.zero		916


//--------------------- SYMBOLS --------------------------

	.type		.nv.reservedSmem.offset0,@object
	.size		.nv.reservedSmem.offset0,0x4
	.type		.nv.reservedSmem.cap,@object
	.size		.nv.reservedSmem.cap,0x4
